//
// Generated by NVIDIA NVVM Compiler
//
// Compiler Build ID: CL-36424714
// Cuda compilation tools, release 13.0, V13.0.88
// Based on NVVM 20.0.0
//

.version 9.0
.target sm_100
.address_size 64

	// .globl	stencil_3d

.visible .entry stencil_3d(
	.param .u64 .ptr .align 1 stencil_3d_param_0,
	.param .u64 .ptr .align 1 stencil_3d_param_1,
	.param .u64 .ptr .align 1 stencil_3d_param_2,
	.param .u32 stencil_3d_param_3,
	.param .u32 stencil_3d_param_4,
	.param .u32 stencil_3d_param_5
)
{
	.reg .pred 	%p<6>;
	.reg .b32 	%r<92>;
	.reg .b32 	%f<74>;
	.reg .b64 	%rd<43>;

	ld.param.u64 	%rd4, [stencil_3d_param_0];
	ld.param.u64 	%rd5, [stencil_3d_param_2];
	ld.param.u32 	%r31, [stencil_3d_param_3];
	ld.param.u32 	%r34, [stencil_3d_param_4];
	ld.param.u32 	%r33, [stencil_3d_param_5];
	cvta.to.global.u64 	%rd1, %rd4;
	cvta.to.global.u64 	%rd2, %rd5;
	mov.u32 	%r1, %tid.x;
	mov.u32 	%r35, %ctaid.x;
	mov.u32 	%r36, %ntid.x;
	mul.lo.s32 	%r2, %r35, %r36;
	add.s32 	%r3, %r2, %r1;
	mov.u32 	%r37, %tid.y;
	mov.u32 	%r38, %ctaid.y;
	mov.u32 	%r39, %ntid.y;
	mad.lo.s32 	%r40, %r38, %r39, %r37;
	setp.ge.s32 	%p1, %r3, %r31;
	setp.ge.s32 	%p2, %r40, %r34;
	or.pred  	%p3, %p1, %p2;
	@%p3 bra 	$L__BB0_4;
	add.s32 	%r5, %r31, 8;
	setp.lt.s32 	%p4, %r33, 1;
	@%p4 bra 	$L__BB0_4;
	ld.global.f32 	%f19, [%rd2];
	add.s32 	%r41, %r40, 4;
	add.s32 	%r42, %r3, 4;
	add.s32 	%r43, %r34, 8;
	add.s32 	%r44, %r41, %r43;
	add.s32 	%r45, %r44, %r43;
	mad.lo.s32 	%r46, %r34, 7, %r40;
	add.s32 	%r47, %r46, 60;
	mad.lo.s32 	%r48, %r47, %r5, %r42;
	mul.wide.s32 	%rd6, %r48, 4;
	add.s64 	%rd7, %rd1, %rd6;
	ld.global.f32 	%f66, [%rd7];
	mad.lo.s32 	%r49, %r34, 6, %r40;
	add.s32 	%r50, %r49, 52;
	mad.lo.s32 	%r51, %r50, %r5, %r42;
	mul.wide.s32 	%rd8, %r51, 4;
	add.s64 	%rd9, %rd1, %rd8;
	ld.global.f32 	%f67, [%rd9];
	mad.lo.s32 	%r52, %r34, 5, %r40;
	add.s32 	%r53, %r52, 44;
	mad.lo.s32 	%r54, %r53, %r5, %r42;
	mul.wide.s32 	%rd10, %r54, 4;
	add.s64 	%rd11, %rd1, %rd10;
	ld.global.f32 	%f68, [%rd11];
	shl.b32 	%r55, %r43, 1;
	add.s32 	%r56, %r45, %r55;
	mad.lo.s32 	%r57, %r56, %r5, %r42;
	mul.wide.s32 	%rd12, %r57, 4;
	add.s64 	%rd13, %rd1, %rd12;
	ld.global.f32 	%f69, [%rd13];
	mad.lo.s32 	%r58, %r34, 3, %r40;
	add.s32 	%r59, %r58, 28;
	mad.lo.s32 	%r60, %r59, %r5, %r42;
	mul.wide.s32 	%rd14, %r60, 4;
	add.s64 	%rd15, %rd1, %rd14;
	ld.global.f32 	%f70, [%rd15];
	mad.lo.s32 	%r61, %r45, %r5, %r42;
	mul.wide.s32 	%rd16, %r61, 4;
	add.s64 	%rd17, %rd1, %rd16;
	ld.global.f32 	%f71, [%rd17];
	mad.lo.s32 	%r62, %r44, %r5, %r42;
	mul.wide.s32 	%rd18, %r62, 4;
	add.s64 	%rd19, %rd1, %rd18;
	ld.global.f32 	%f72, [%rd19];
	mad.lo.s32 	%r63, %r5, %r41, %r42;
	mul.wide.s32 	%rd20, %r63, 4;
	add.s64 	%rd21, %rd1, %rd20;
	ld.global.f32 	%f73, [%rd21];
	neg.s32 	%r91, %r33;
	add.s32 	%r64, %r1, %r31;
	add.s32 	%r65, %r64, %r2;
	shl.b32 	%r66, %r34, 2;
	add.s32 	%r67, %r40, %r66;
	add.s32 	%r68, %r67, 36;
	mul.lo.s32 	%r69, %r68, %r5;
	add.s32 	%r90, %r65, %r69;
	mul.lo.s32 	%r8, %r43, %r5;
	add.s32 	%r70, %r3, %r69;
	sub.s32 	%r89, %r70, %r31;
	shl.b32 	%r71, %r31, 1;
	sub.s32 	%r88, %r70, %r71;
	mul.lo.s32 	%r72, %r31, 3;
	sub.s32 	%r87, %r70, %r72;
	shl.b32 	%r73, %r31, 2;
	sub.s32 	%r86, %r70, %r73;
	add.s32 	%r85, %r70, -4;
	shl.b32 	%r74, %r34, 3;
	add.s32 	%r75, %r40, %r74;
	add.s32 	%r76, %r75, 68;
	mad.lo.s32 	%r84, %r76, %r5, %r3;
	mul.f32 	%f9, %f19, 0f40400000;
	mul.wide.s32 	%rd30, %r5, 4;
$L__BB0_3:
	mov.f32 	%f15, %f72;
	mov.f32 	%f72, %f71;
	mov.f32 	%f71, %f70;
	mov.f32 	%f70, %f69;
	mov.f32 	%f69, %f68;
	mov.f32 	%f68, %f67;
	mov.f32 	%f67, %f66;
	ld.param.u64 	%rd42, [stencil_3d_param_1];
	add.s32 	%r77, %r84, 4;
	mul.wide.s32 	%rd22, %r77, 4;
	add.s64 	%rd23, %rd1, %rd22;
	ld.global.f32 	%f66, [%rd23];
	ld.global.f32 	%f20, [%rd2+4];
	add.s32 	%r78, %r85, 4;
	mul.wide.s32 	%rd24, %r78, 4;
	add.s64 	%rd25, %rd1, %rd24;
	ld.global.f32 	%f21, [%rd25+20];
	ld.global.f32 	%f22, [%rd25+12];
	add.f32 	%f23, %f21, %f22;
	mul.f32 	%f24, %f20, %f23;
	fma.rn.f32 	%f25, %f9, %f70, %f24;
	ld.global.f32 	%f26, [%rd2+8];
	ld.global.f32 	%f27, [%rd25+24];
	ld.global.f32 	%f28, [%rd25+8];
	add.f32 	%f29, %f27, %f28;
	fma.rn.f32 	%f30, %f26, %f29, %f25;
	ld.global.f32 	%f31, [%rd2+12];
	ld.global.f32 	%f32, [%rd25+28];
	ld.global.f32 	%f33, [%rd25+4];
	add.f32 	%f34, %f32, %f33;
	fma.rn.f32 	%f35, %f31, %f34, %f30;
	ld.global.f32 	%f36, [%rd2+16];
	ld.global.f32 	%f37, [%rd25+32];
	ld.global.f32 	%f38, [%rd25];
	add.f32 	%f39, %f37, %f38;
	fma.rn.f32 	%f40, %f36, %f39, %f35;
	add.s32 	%r79, %r90, 12;
	mul.wide.s32 	%rd26, %r79, 4;
	add.s64 	%rd27, %rd1, %rd26;
	ld.global.f32 	%f41, [%rd27];
	add.s32 	%r80, %r89, -4;
	mul.wide.s32 	%rd28, %r80, 4;
	add.s64 	%rd29, %rd1, %rd28;
	ld.global.f32 	%f42, [%rd29];
	add.f32 	%f43, %f41, %f42;
	fma.rn.f32 	%f44, %f20, %f43, %f40;
	add.s64 	%rd31, %rd27, %rd30;
	ld.global.f32 	%f45, [%rd31];
	add.s32 	%r81, %r88, -12;
	mul.wide.s32 	%rd32, %r81, 4;
	add.s64 	%rd33, %rd1, %rd32;
	ld.global.f32 	%f46, [%rd33];
	add.f32 	%f47, %f45, %f46;
	fma.rn.f32 	%f48, %f26, %f47, %f44;
	add.s64 	%rd34, %rd31, %rd30;
	ld.global.f32 	%f49, [%rd34];
	add.s32 	%r82, %r87, -20;
	mul.wide.s32 	%rd35, %r82, 4;
	add.s64 	%rd36, %rd1, %rd35;
	ld.global.f32 	%f50, [%rd36];
	add.f32 	%f51, %f49, %f50;
	fma.rn.f32 	%f52, %f31, %f51, %f48;
	add.s64 	%rd37, %rd34, %rd30;
	ld.global.f32 	%f53, [%rd37];
	add.s32 	%r83, %r86, -28;
	mul.wide.s32 	%rd38, %r83, 4;
	add.s64 	%rd39, %rd1, %rd38;
	ld.global.f32 	%f54, [%rd39];
	add.f32 	%f55, %f53, %f54;
	fma.rn.f32 	%f56, %f36, %f55, %f52;
	add.f32 	%f57, %f71, %f69;
	fma.rn.f32 	%f58, %f57, %f20, %f56;
	add.f32 	%f59, %f72, %f68;
	fma.rn.f32 	%f60, %f59, %f26, %f58;
	add.f32 	%f61, %f15, %f67;
	fma.rn.f32 	%f62, %f61, %f31, %f60;
	add.f32 	%f63, %f73, %f66;
	fma.rn.f32 	%f64, %f63, %f36, %f62;
	add.f32 	%f65, %f70, %f64;
	cvta.to.global.u64 	%rd40, %rd42;
	add.s64 	%rd41, %rd40, %rd24;
	st.global.f32 	[%rd41+16], %f65;
	add.s32 	%r91, %r91, 1;
	setp.ne.s32 	%p5, %r91, 0;
	add.s32 	%r90, %r90, %r8;
	add.s32 	%r89, %r89, %r8;
	add.s32 	%r88, %r88, %r8;
	add.s32 	%r87, %r87, %r8;
	add.s32 	%r86, %r86, %r8;
	add.s32 	%r85, %r85, %r8;
	add.s32 	%r84, %r84, %r8;
	mov.f32 	%f73, %f15;
	@%p5 bra 	$L__BB0_3;
$L__BB0_4:
	ret;

}


// ===== COMPILED SASS (sm_100) =====

	.target	sm_100

	.elftype	@"ET_EXEC"


//--------------------- .note.nv.tkinfo           --------------------------
	.section	.note.nv.tkinfo,"",@"SHT_NOTE"
	.sectionflags	@"SHF_NOTE_NV_TKINFO"
	.tkinfo
        /*0018*/ 	.word	0x00000002
        /*0030*/ 	.string	""
        /*0030*/ 	.string	"ptxas"
        /*0030*/ 	.string	"Cuda compilation tools, release 13.0, V13.0.88"
        /*0030*/ 	.string	"Build cuda_13.0.r13.0/compiler.36424714_0"
        /*0030*/ 	.string	"-arch sm_100 -m 64 "



//--------------------- .note.nv.cuinfo           --------------------------
	.section	.note.nv.cuinfo,"",@"SHT_NOTE"
	.sectionflags	@"SHF_NOTE_NV_CUINFO"
        /*0018*/ 	.short	0x0002
        /*001a*/ 	.short	0x0064
        /*001c*/ 	.short	0x0082
	.zero		2


//--------------------- .nv.info                  --------------------------
	.section	.nv.info,"",@"SHT_CUDA_INFO"
	.align	4


	//----- nvinfo : EIATTR_REGCOUNT
	.align		4
        /*0000*/ 	.byte	0x04, 0x2f
        /*0002*/ 	.short	(.L_1 - .L_0)
	.align		4
.L_0:
        /*0004*/ 	.word	index@(stencil_3d)
        /*0008*/ 	.word	0x00000028


	//----- nvinfo : EIATTR_FRAME_SIZE
	.align		4
.L_1:
        /*000c*/ 	.byte	0x04, 0x11
        /*000e*/ 	.short	(.L_3 - .L_2)
	.align		4
.L_2:
        /*0010*/ 	.word	index@(stencil_3d)
        /*0014*/ 	.word	0x00000000


	//----- nvinfo : EIATTR_MIN_STACK_SIZE
	.align		4
.L_3:
        /*0018*/ 	.byte	0x04, 0x12
        /*001a*/ 	.short	(.L_5 - .L_4)
	.align		4
.L_4:
        /*001c*/ 	.word	index@(stencil_3d)
        /*0020*/ 	.word	0x00000000
.L_5:


//--------------------- .nv.compat                --------------------------
	.section	.nv.compat,"",@"SHT_CUDA_COMPAT_INFO"
	.align	4
        /*0000*/ 	.byte	0x02, 0x09, 0x00, 0x00, 0x02, 0x02, 0x01, 0x00, 0x02, 0x05, 0x05, 0x00, 0x03, 0x07, 0x01, 0x01
        /*0010*/ 	.byte	0x02, 0x03, 0x00, 0x00, 0x02, 0x06, 0x01, 0x00, 0x04, 0x0b, 0x08, 0x00, 0x09, 0x00, 0x00, 0x00
        /*0020*/ 	.byte	0x00, 0x00, 0x00, 0x00


//--------------------- .nv.info.stencil_3d       --------------------------
	.section	.nv.info.stencil_3d,"",@"SHT_CUDA_INFO"
	.sectionflags	@""
	.align	4


	//----- nvinfo : EIATTR_CUDA_API_VERSION
	.align		4
        /*0000*/ 	.byte	0x04, 0x37
        /*0002*/ 	.short	(.L_7 - .L_6)
.L_6:
        /*0004*/ 	.word	0x00000082


	//----- nvinfo : EIATTR_KPARAM_INFO
	.align		4
.L_7:
        /*0008*/ 	.byte	0x04, 0x17
        /*000a*/ 	.short	(.L_9 - .L_8)
.L_8:
        /*000c*/ 	.word	0x00000000
        /*0010*/ 	.short	0x0005
        /*0012*/ 	.short	0x0020
        /*0014*/ 	.byte	0x00, 0xf0, 0x11, 0x00


	//----- nvinfo : EIATTR_KPARAM_INFO
	.align		4
.L_9:
        /*0018*/ 	.byte	0x04, 0x17
        /*001a*/ 	.short	(.L_11 - .L_10)
.L_10:
        /*001c*/ 	.word	0x00000000
        /*0020*/ 	.short	0x0004
        /*0022*/ 	.short	0x001c
        /*0024*/ 	.byte	0x00, 0xf0, 0x11, 0x00


	//----- nvinfo : EIATTR_KPARAM_INFO
	.align		4
.L_11:
        /*0028*/ 	.byte	0x04, 0x17
        /*002a*/ 	.short	(.L_13 - .L_12)
.L_12:
        /*002c*/ 	.word	0x00000000
        /*0030*/ 	.short	0x0003
        /*0032*/ 	.short	0x0018
        /*0034*/ 	.byte	0x00, 0xf0, 0x11, 0x00


	//----- nvinfo : EIATTR_KPARAM_INFO
	.align		4
.L_13:
        /*0038*/ 	.byte	0x04, 0x17
        /*003a*/ 	.short	(.L_15 - .L_14)
.L_14:
        /*003c*/ 	.word	0x00000000
        /*0040*/ 	.short	0x0002
        /*0042*/ 	.short	0x0010
        /*0044*/ 	.byte	0x00, 0xf5, 0x21, 0x00


	//----- nvinfo : EIATTR_KPARAM_INFO
	.align		4
.L_15:
        /*0048*/ 	.byte	0x04, 0x17
        /*004a*/ 	.short	(.L_17 - .L_16)
.L_16:
        /*004c*/ 	.word	0x00000000
        /*0050*/ 	.short	0x0001
        /*0052*/ 	.short	0x0008
        /*0054*/ 	.byte	0x00, 0xf5, 0x21, 0x00


	//----- nvinfo : EIATTR_KPARAM_INFO
	.align		4
.L_17:
        /*0058*/ 	.byte	0x04, 0x17
        /*005a*/ 	.short	(.L_19 - .L_18)
.L_18:
        /*005c*/ 	.word	0x00000000
        /*0060*/ 	.short	0x0000
        /*0062*/ 	.short	0x0000
        /*0064*/ 	.byte	0x00, 0xf5, 0x21, 0x00


	//----- nvinfo : EIATTR_SPARSE_MMA_MASK
	.align		4
.L_19:
        /*0068*/ 	.byte	0x03, 0x50
        /*006a*/ 	.short	0x0000


	//----- nvinfo : EIATTR_MAXREG_COUNT
	.align		4
        /*006c*/ 	.byte	0x03, 0x1b
        /*006e*/ 	.short	0x00ff


	//----- nvinfo : EIATTR_MERCURY_ISA_VERSION
	.align		4
        /*0070*/ 	.byte	0x03, 0x5f
        /*0072*/ 	.short	0x0101


	//----- nvinfo : EIATTR_VRC_CTA_INIT_COUNT
	.align		4
        /*0074*/ 	.byte	0x02, 0x4a
	.zero		1
	.zero		1


	//----- nvinfo : EIATTR_EXIT_INSTR_OFFSETS
	.align		4
        /*0078*/ 	.byte	0x04, 0x1c
        /*007a*/ 	.short	(.L_21 - .L_20)


	//   ....[0]....
.L_20:
        /*007c*/ 	.word	0x000000d0


	//   ....[1]....
        /*0080*/ 	.word	0x00000100


	//   ....[2]....
        /*0084*/ 	.word	0x00000a20


	//----- nvinfo : EIATTR_CBANK_PARAM_SIZE
	.align		4
.L_21:
        /*0088*/ 	.byte	0x03, 0x19
        /*008a*/ 	.short	0x0024


	//----- nvinfo : EIATTR_PARAM_CBANK
	.align		4
        /*008c*/ 	.byte	0x04, 0x0a
        /*008e*/ 	.short	(.L_23 - .L_22)
	.align		4
.L_22:
        /*0090*/ 	.word	index@(.nv.constant0.stencil_3d)
        /*0094*/ 	.short	0x0380
        /*0096*/ 	.short	0x0024


	//----- nvinfo : EIATTR_SW_WAR
	.align		4
.L_23:
        /*0098*/ 	.byte	0x04, 0x36
        /*009a*/ 	.short	(.L_25 - .L_24)
.L_24:
        /*009c*/ 	.word	0x00000008
.L_25:


//--------------------- .nv.callgraph             --------------------------
	.section	.nv.callgraph,"",@"SHT_CUDA_CALLGRAPH"
	.align	4
	.sectionentsize	8
	.align		4
        /*0000*/ 	.word	0x00000000
	.align		4
        /*0004*/ 	.word	0xffffffff
	.align		4
        /*0008*/ 	.word	0x00000000
	.align		4
        /*000c*/ 	.word	0xfffffffe
	.align		4
        /*0010*/ 	.word	0x00000000
	.align		4
        /*0014*/ 	.word	0xfffffffd
	.align		4
        /*0018*/ 	.word	0x00000000
	.align		4
        /*001c*/ 	.word	0xfffffffc


//--------------------- .text.stencil_3d          --------------------------
	.section	.text.stencil_3d,"ax",@progbits
	.align	128
        .global         stencil_3d
        .type           stencil_3d,@function
        .size           stencil_3d,(.L_x_2 - stencil_3d)
        .other          stencil_3d,@"STO_CUDA_ENTRY STV_DEFAULT"
stencil_3d:
.text.stencil_3d:
[----:B------:R-:W-:Y:S01]  /*0000*/  LDC R1, c[0x0][0x37c] ;  /* 0x0000df00ff017b82 */ /* 0x000fe20000000800 */
[----:B------:R-:W0:Y:S07]  /*0010*/  S2R R28, SR_TID.Y ;  /* 0x00000000001c7919 */ /* 0x000e2e0000002200 */
[----:B------:R-:W1:Y:S01]  /*0020*/  S2UR UR4, SR_CTAID.X ;  /* 0x00000000000479c3 */ /* 0x000e620000002500 */
[----:B------:R-:W1:Y:S01]  /*0030*/  LDCU UR5, c[0x0][0x360] ;  /* 0x00006c00ff0577ac */ /* 0x000e620008000800 */
[----:B------:R-:W2:Y:S06]  /*0040*/  S2R R5, SR_TID.X ;  /* 0x0000000000057919 */ /* 0x000eac0000002100 */
[----:B------:R-:W0:Y:S08]  /*0050*/  S2UR UR6, SR_CTAID.Y ;  /* 0x00000000000679c3 */ /* 0x000e300000002600 */
[----:B------:R-:W0:Y:S08]  /*0060*/  LDC R3, c[0x0][0x364] ;  /* 0x0000d900ff037b82 */ /* 0x000e300000000800 */
[----:B------:R-:W3:Y:S01]  /*0070*/  LDC.64 R12, c[0x0][0x398] ;  /* 0x0000e600ff0c7b82 */ /* 0x000ee20000000a00 */
[----:B-1----:R-:W-:Y:S01]  /*0080*/  UIMAD UR4, UR4, UR5, URZ ;  /* 0x00000005040472a4 */ /* 0x002fe2000f8e02ff */
[----:B0-----:R-:W-:-:S05]  /*0090*/  IMAD R28, R3, UR6, R28 ;  /* 0x00000006031c7c24 */ /* 0x001fca000f8e021c */
[----:B--2---:R-:W-:Y:S02]  /*00a0*/  IADD3 R3, PT, PT, R5, UR4, RZ ;  /* 0x0000000405037c10 */ /* 0x004fe4000fffe0ff */
[----:B---3--:R-:W-:-:S04]  /*00b0*/  ISETP.GE.AND P0, PT, R28, R13, PT ;  /* 0x0000000d1c00720c */ /* 0x008fc80003f06270 */
[----:B------:R-:W-:-:S13]  /*00c0*/  ISETP.GE.OR P0, PT, R3, R12, P0 ;  /* 0x0000000c0300720c */ /* 0x000fda0000706670 */
[----:B------:R-:W-:Y:S05]  /*00d0*/  @P0 EXIT ;  /* 0x000000000000094d */ /* 0x000fea0003800000 */
[----:B------:R-:W0:Y:S02]  /*00e0*/  LDC R26, c[0x0][0x3a0] ;  /* 0x0000e800ff1a7b82 */ /* 0x000e240000000800 */
[----:B0-----:R-:W-:-:S13]  /*00f0*/  ISETP.GE.AND P0, PT, R26, 0x1, PT ;  /* 0x000000011a00780c */ /* 0x001fda0003f06270 */
[----:B------:R-:W-:Y:S05]  /*0100*/  @!P0 EXIT ;  /* 0x000000000000894d */ /* 0x000fea0003800000 */
[----:B------:R-:W0:Y:S01]  /*0110*/  LDC.64 R18, c[0x0][0x380] ;  /* 0x0000e000ff127b82 */ /* 0x000e220000000a00 */
[----:B------:R-:W1:Y:S01]  /*0120*/  LDCU.64 UR6, c[0x0][0x358] ;  /* 0x00006b00ff0677ac */ /* 0x000e620008000a00 */
[C-C-:B------:R-:W-:Y:S01]  /*0130*/  IMAD R4, R13.reuse, 0x7, R28.reuse ;  /* 0x000000070d047824 */ /* 0x140fe200078e021c */
[----:B------:R-:W-:Y:S01]  /*0140*/  IADD3 R2, PT, PT, R28, 0x4, RZ ;  /* 0x000000041c027810 */ /* 0x000fe20007ffe0ff */
[C-C-:B------:R-:W-:Y:S01]  /*0150*/  IMAD R9, R13.reuse, 0x5, R28.reuse ;  /* 0x000000050d097824 */ /* 0x140fe200078e021c */
[C---:B------:R-:W-:Y:S01]  /*0160*/  IADD3 R23, PT, PT, R13.reuse, 0x8, RZ ;  /* 0x000000080d177810 */ /* 0x040fe20007ffe0ff */
[--C-:B------:R-:W-:Y:S01]  /*0170*/  IMAD R11, R13, 0x3, R28.reuse ;  /* 0x000000030d0b7824 */ /* 0x100fe200078e021c */
[----:B------:R-:W-:Y:S01]  /*0180*/  IADD3 R0, PT, PT, R12, 0x8, RZ ;  /* 0x000000080c007810 */ /* 0x000fe20007ffe0ff */
[----:B------:R-:W1:Y:S01]  /*0190*/  LDC.64 R16, c[0x0][0x390] ;  /* 0x0000e400ff107b82 */ /* 0x000e620000000a00 */
[----:B------:R-:W-:Y:S01]  /*01a0*/  IADD3 R7, PT, PT, R3, 0x4, RZ ;  /* 0x0000000403077810 */ /* 0x000fe20007ffe0ff */
[----:B------:R-:W-:Y:S01]  /*01b0*/  IMAD R8, R13, 0x6, R28 ;  /* 0x000000060d087824 */ /* 0x000fe200078e021c */
[----:B------:R-:W-:-:S02]  /*01c0*/  IADD3 R6, PT, PT, R4, 0x3c, RZ ;  /* 0x0000003c04067810 */ /* 0x000fc40007ffe0ff */
[----:B------:R-:W-:Y:S01]  /*01d0*/  IADD3 R10, PT, PT, R9, 0x2c, RZ ;  /* 0x0000002c090a7810 */ /* 0x000fe20007ffe0ff */
[C-C-:B------:R-:W-:Y:S01]  /*01e0*/  IMAD R31, R0.reuse, R2, R7.reuse ;  /* 0x00000002001f7224 */ /* 0x140fe200078e0207 */
[----:B------:R-:W-:Y:S01]  /*01f0*/  IADD3 R11, PT, PT, R11, 0x1c, RZ ;  /* 0x0000001c0b0b7810 */ /* 0x000fe20007ffe0ff */
[--C-:B------:R-:W-:Y:S01]  /*0200*/  IMAD R33, R0, R6, R7.reuse ;  /* 0x0000000600217224 */ /* 0x100fe200078e0207 */
[----:B------:R-:W-:Y:S01]  /*0210*/  IADD3 R4, PT, PT, R2, R23, RZ ;  /* 0x0000001702047210 */ /* 0x000fe20007ffe0ff */
[--C-:B------:R-:W-:Y:S01]  /*0220*/  IMAD R35, R0, R10, R7.reuse ;  /* 0x0000000a00237224 */ /* 0x100fe200078e0207 */
[----:B------:R-:W-:Y:S01]  /*0230*/  IADD3 R8, PT, PT, R8, 0x34, RZ ;  /* 0x0000003408087810 */ /* 0x000fe20007ffe0ff */
[C-C-:B------:R-:W-:Y:S01]  /*0240*/  IMAD R11, R0.reuse, R11, R7.reuse ;  /* 0x0000000b000b7224 */ /* 0x140fe200078e0207 */
[-C--:B------:R-:W-:Y:S01]  /*0250*/  IADD3 R2, PT, PT, R23, R4.reuse, RZ ;  /* 0x0000000417027210 */ /* 0x080fe20007ffe0ff */
[----:B------:R-:W-:Y:S02]  /*0260*/  IMAD R21, R0, R4, R7 ;  /* 0x0000000400157224 */ /* 0x000fe400078e0207 */
[----:B0-----:R-:W-:Y:S01]  /*0270*/  IMAD.WIDE R32, R33, 0x4, R18 ;  /* 0x0000000421207825 */ /* 0x001fe200078e0212 */
[----:B------:R-:W-:-:S03]  /*0280*/  LEA R4, R23, R2, 0x1 ;  /* 0x0000000217047211 */ /* 0x000fc600078e08ff */
[----:B------:R-:W-:-:S04]  /*0290*/  IMAD.WIDE R34, R35, 0x4, R18 ;  /* 0x0000000423227825 */ /* 0x000fc800078e0212 */
[----:B------:R-:W-:Y:S01]  /*02a0*/  IMAD.WIDE R24, R11, 0x4, R18 ;  /* 0x000000040b187825 */ /* 0x000fe200078e0212 */
[----:B-1----:R-:W2:Y:S03]  /*02b0*/  LDG.E R22, desc[UR6][R16.64] ;  /* 0x0000000610167981 */ /* 0x002ea6000c1e1900 */
[C-C-:B------:R-:W-:Y:S02]  /*02c0*/  IMAD R9, R0.reuse, R8, R7.reuse ;  /* 0x0000000800097224 */ /* 0x140fe400078e0207 */
[C-C-:B------:R-:W-:Y:S02]  /*02d0*/  IMAD R27, R0.reuse, R2, R7.reuse ;  /* 0x00000002001b7224 */ /* 0x140fe400078e0207 */
[----:B------:R-:W-:Y:S01]  /*02e0*/  IMAD R15, R0, R4, R7 ;  /* 0x00000004000f7224 */ /* 0x000fe200078e0207 */
[----:B------:R-:W5:Y:S01]  /*02f0*/  LDG.E R2, desc[UR6][R34.64] ;  /* 0x0000000622027981 */ /* 0x000f62000c1e1900 */
[----:B------:R-:W-:-:S03]  /*0300*/  IMAD.WIDE R8, R9, 0x4, R18 ;  /* 0x0000000409087825 */ /* 0x000fc600078e0212 */
[----:B------:R-:W5:Y:S01]  /*0310*/  LDG.E R4, desc[UR6][R32.64] ;  /* 0x0000000620047981 */ /* 0x000f62000c1e1900 */
[----:B------:R-:W-:-:S03]  /*0320*/  IMAD.WIDE R30, R31, 0x4, R18 ;  /* 0x000000041f1e7825 */ /* 0x000fc600078e0212 */
[----:B------:R-:W5:Y:S04]  /*0330*/  LDG.E R7, desc[UR6][R24.64] ;  /* 0x0000000618077981 */ /* 0x000f68000c1e1900 */
[----:B------:R0:W5:Y:S01]  /*0340*/  LDG.E R8, desc[UR6][R8.64] ;  /* 0x0000000608087981 */ /* 0x000162000c1e1900 */
[----:B------:R-:W-:Y:S01]  /*0350*/  IMAD.WIDE R20, R21, 0x4, R18 ;  /* 0x0000000415147825 */ /* 0x000fe200078e0212 */
[----:B------:R-:W-:Y:S02]  /*0360*/  IADD3 R5, PT, PT, R12, UR4, R5 ;  /* 0x000000040c057c10 */ /* 0x000fe4000fffe005 */
[----:B------:R-:W5:Y:S01]  /*0370*/  LDG.E R30, desc[UR6][R30.64] ;  /* 0x000000061e1e7981 */ /* 0x000f62000c1e1900 */
[CC--:B0-----:R-:W-:Y:S02]  /*0380*/  LEA R9, R13.reuse, R28.reuse, 0x2 ;  /* 0x0000001c0d097211 */ /* 0x0c1fe400078e10ff */
[----:B------:R-:W-:-:S02]  /*0390*/  LEA R13, R13, R28, 0x3 ;  /* 0x0000001c0d0d7211 */ /* 0x000fc400078e18ff */
[----:B------:R-:W-:Y:S01]  /*03a0*/  IADD3 R9, PT, PT, R9, 0x24, RZ ;  /* 0x0000002409097810 */ /* 0x000fe20007ffe0ff */
[--C-:B------:R-:W-:Y:S01]  /*03b0*/  IMAD.WIDE R10, R27, 0x4, R18.reuse ;  /* 0x000000041b0a7825 */ /* 0x100fe200078e0212 */
[----:B------:R0:W5:Y:S01]  /*03c0*/  LDG.E R31, desc[UR6][R20.64] ;  /* 0x00000006141f7981 */ /* 0x000162000c1e1900 */
[----:B------:R-:W-:Y:S02]  /*03d0*/  IADD3 R13, PT, PT, R13, 0x44, RZ ;  /* 0x000000440d0d7810 */ /* 0x000fe40007ffe0ff */
[----:B------:R-:W-:Y:S02]  /*03e0*/  IMAD.WIDE R14, R15, 0x4, R18 ;  /* 0x000000040f0e7825 */ /* 0x000fe400078e0212 */
[----:B------:R1:W5:Y:S02]  /*03f0*/  LDG.E R11, desc[UR6][R10.64] ;  /* 0x000000060a0b7981 */ /* 0x000364000c1e1900 */
[-C--:B------:R-:W-:Y:S02]  /*0400*/  IMAD R29, R0, R9.reuse, R3 ;  /* 0x00000009001d7224 */ /* 0x080fe400078e0203 */
[----:B------:R3:W5:Y:S01]  /*0410*/  LDG.E R6, desc[UR6][R14.64] ;  /* 0x000000060e067981 */ /* 0x000762000c1e1900 */
[----:B0-----:R-:W-:Y:S01]  /*0420*/  IADD3 R20, PT, PT, -R12, RZ, RZ ;  /* 0x000000ff0c147210 */ /* 0x001fe20007ffe1ff */
[C---:B------:R-:W-:Y:S01]  /*0430*/  IMAD R5, R0.reuse, R9, R5 ;  /* 0x0000000900057224 */ /* 0x040fe200078e0205 */
[----:B------:R-:W-:Y:S01]  /*0440*/  IADD3 R9, PT, PT, R29, -R12, RZ ;  /* 0x8000000c1d097210 */ /* 0x000fe20007ffe0ff */
[----:B------:R-:W-:Y:S01]  /*0450*/  IMAD R3, R0, R13, R3 ;  /* 0x0000000d00037224 */ /* 0x000fe200078e0203 */
[----:B------:R-:W-:-:S02]  /*0460*/  LEA R27, R20, R29, 0x2 ;  /* 0x0000001d141b7211 */ /* 0x000fc400078e10ff */
[----:B-1----:R-:W-:Y:S02]  /*0470*/  LEA R10, R20, R29, 0x1 ;  /* 0x0000001d140a7211 */ /* 0x002fe400078e08ff */
[----:B------:R-:W-:Y:S01]  /*0480*/  IADD3 R26, PT, PT, -R26, RZ, RZ ;  /* 0x000000ff1a1a7210 */ /* 0x000fe20007ffe1ff */
[----:B---3--:R-:W-:Y:S01]  /*0490*/  IMAD R15, R20, 0x3, R29 ;  /* 0x00000003140f7824 */ /* 0x008fe200078e021d */
[----:B------:R-:W-:Y:S01]  /*04a0*/  IADD3 R29, PT, PT, R29, -0x4, RZ ;  /* 0xfffffffc1d1d7810 */ /* 0x000fe20007ffe0ff */
[----:B------:R-:W-:Y:S02]  /*04b0*/  IMAD R14, R0, R23, RZ ;  /* 0x00000017000e7224 */ /* 0x000fe400078e02ff */
[----:B--2---:R-:W-:-:S07]  /*04c0*/  FMUL R13, R22, 3 ;  /* 0x40400000160d7820 */ /* 0x004fce0000400000 */
.L_x_0:
[----:B------:R-:W-:Y:S01]  /*04d0*/  IADD3 R33, PT, PT, R29, 0x4, RZ ;  /* 0x000000041d217810 */ /* 0x000fe20007ffe0ff */
[----:B------:R-:W2:Y:S04]  /*04e0*/  LDG.E R12, desc[UR6][R16.64+0x4] ;  /* 0x00000406100c7981 */ /* 0x000ea8000c1e1900 */
[----:B0-----:R-:W-:Y:S01]  /*04f0*/  IMAD.WIDE R20, R33, 0x4, R18 ;  /* 0x0000000421147825 */ /* 0x001fe200078e0212 */
[----:B------:R-:W3:Y:S04]  /*0500*/  LDG.E R34, desc[UR6][R16.64+0x8] ;  /* 0x0000080610227981 */ /* 0x000ee8000c1e1900 */
[----:B------:R-:W4:Y:S04]  /*0510*/  LDG.E R32, desc[UR6][R20.64+0x14] ;  /* 0x0000140614207981 */ /* 0x000f28000c1e1900 */
[----:B------:R-:W4:Y:S04]  /*0520*/  LDG.E R37, desc[UR6][R20.64+0xc] ;  /* 0x00000c0614257981 */ /* 0x000f28000c1e1900 */
[----:B------:R-:W2:Y:S04]  /*0530*/  LDG.E R28, desc[UR6][R20.64+0x18] ;  /* 0x00001806141c7981 */ /* 0x000ea8000c1e1900 */
[----:B------:R-:W2:Y:S04]  /*0540*/  LDG.E R25, desc[UR6][R20.64+0x8] ;  /* 0x0000080614197981 */ /* 0x000ea8000c1e1900 */
[----:B------:R-:W3:Y:S04]  /*0550*/  LDG.E R22, desc[UR6][R20.64+0x1c] ;  /* 0x00001c0614167981 */ /* 0x000ee8000c1e1900 */
[----:B------:R-:W3:Y:S04]  /*0560*/  LDG.E R23, desc[UR6][R20.64+0x4] ;  /* 0x0000040614177981 */ /* 0x000ee8000c1e1900 */
[----:B------:R-:W3:Y:S04]  /*0570*/  LDG.E R24, desc[UR6][R20.64+0x20] ;  /* 0x0000200614187981 */ /* 0x000ee8000c1e1900 */
[----:B------:R0:W3:Y:S01]  /*0580*/  LDG.E R35, desc[UR6][R20.64] ;  /* 0x0000000614237981 */ /* 0x0000e2000c1e1900 */
[----:B----4-:R-:W-:-:S03]  /*0590*/  FADD R37, R32, R37 ;  /* 0x0000002520257221 */ /* 0x010fc60000000000 */
[----:B------:R-:W4:Y:S01]  /*05a0*/  LDG.E R32, desc[UR6][R16.64+0xc] ;  /* 0x00000c0610207981 */ /* 0x000f22000c1e1900 */
[----:B--2---:R-:W-:-:S03]  /*05b0*/  FADD R25, R28, R25 ;  /* 0x000000191c197221 */ /* 0x004fc60000000000 */
[----:B------:R-:W2:Y:S01]  /*05c0*/  LDG.E R28, desc[UR6][R16.64+0x10] ;  /* 0x00001006101c7981 */ /* 0x000ea2000c1e1900 */
[----:B------:R-:W-:Y:S01]  /*05d0*/  FMUL R36, R12, R37 ;  /* 0x000000250c247220 */ /* 0x000fe20000400000 */
[----:B---3--:R-:W-:-:S03]  /*05e0*/  FADD R22, R22, R23 ;  /* 0x0000001716167221 */ /* 0x008fc60000000000 */
[----:B-----5:R-:W-:Y:S01]  /*05f0*/  FFMA R23, R13, R6, R36 ;  /* 0x000000060d177223 */ /* 0x020fe20000000024 */
[----:B0-----:R-:W-:-:S03]  /*0600*/  IADD3 R21, PT, PT, R5, 0xc, RZ ;  /* 0x0000000c05157810 */ /* 0x001fc60007ffe0ff */
[----:B------:R-:W-:Y:S01]  /*0610*/  FFMA R23, R34, R25, R23 ;  /* 0x0000001922177223 */ /* 0x000fe20000000017 */
[----:B------:R-:W-:Y:S01]  /*0620*/  IADD3 R25, PT, PT, R9, -0x4, RZ ;  /* 0xfffffffc09197810 */ /* 0x000fe20007ffe0ff */
[----:B------:R-:W-:Y:S01]  /*0630*/  FADD R35, R24, R35 ;  /* 0x0000002318237221 */ /* 0x000fe20000000000 */
[----:B------:R-:W-:-:S04]  /*0640*/  IMAD.WIDE R20, R21, 0x4, R18 ;  /* 0x0000000415147825 */ /* 0x000fc800078e0212 */
[----:B------:R-:W-:Y:S01]  /*0650*/  IMAD.WIDE R24, R25, 0x4, R18 ;  /* 0x0000000419187825 */ /* 0x000fe200078e0212 */
[----:B------:R0:W3:Y:S05]  /*0660*/  LDG.E R37, desc[UR6][R20.64] ;  /* 0x0000000614257981 */ /* 0x0000ea000c1e1900 */
[----:B------:R1:W3:Y:S01]  /*0670*/  LDG.E R24, desc[UR6][R24.64] ;  /* 0x0000000618187981 */ /* 0x0002e2000c1e1900 */
[----:B0-----:R-:W-:-:S05]  /*0680*/  IMAD.WIDE R20, R0, 0x4, R20 ;  /* 0x0000000400147825 */ /* 0x001fca00078e0214 */
[----:B------:R0:W3:Y:S01]  /*0690*/  LDG.E R36, desc[UR6][R20.64] ;  /* 0x0000000614247981 */ /* 0x0000e2000c1e1900 */
[----:B----4-:R-:W-:-:S04]  /*06a0*/  FFMA R23, R32, R22, R23 ;  /* 0x0000001620177223 */ /* 0x010fc80000000017 */
[----:B--2---:R-:W-:Y:S01]  /*06b0*/  FFMA R35, R28, R35, R23 ;  /* 0x000000231c237223 */ /* 0x004fe20000000017 */
[----:B------:R-:W-:-:S05]  /*06c0*/  IADD3 R23, PT, PT, R10, -0xc, RZ ;  /* 0xfffffff40a177810 */ /* 0x000fca0007ffe0ff */
[----:B------:R-:W-:-:S06]  /*06d0*/  IMAD.WIDE R22, R23, 0x4, R18 ;  /* 0x0000000417167825 */ /* 0x000fcc00078e0212 */
[----:B------:R-:W2:Y:S01]  /*06e0*/  LDG.E R23, desc[UR6][R22.64] ;  /* 0x0000000616177981 */ /* 0x000ea2000c1e1900 */
[----:B-1----:R-:W-:Y:S01]  /*06f0*/  IADD3 R25, PT, PT, R15, -0x14, RZ ;  /* 0xffffffec0f197810 */ /* 0x002fe20007ffe0ff */
[----:B---3--:R-:W-:-:S04]  /*0700*/  FADD R37, R37, R24 ;  /* 0x0000001825257221 */ /* 0x008fc80000000000 */
[----:B------:R-:W-:Y:S01]  /*0710*/  FFMA R35, R12, R37, R35 ;  /* 0x000000250c237223 */ /* 0x000fe20000000023 */
[----:B------:R-:W-:Y:S01]  /*0720*/  IADD3 R37, PT, PT, R27, -0x1c, RZ ;  /* 0xffffffe41b257810 */ /* 0x000fe20007ffe0ff */
[----:B------:R-:W-:-:S04]  /*0730*/  IMAD.WIDE R24, R25, 0x4, R18 ;  /* 0x0000000419187825 */ /* 0x000fc800078e0212 */
[----:B0-----:R-:W-:Y:S02]  /*0740*/  IMAD.WIDE R20, R0, 0x4, R20 ;  /* 0x0000000400147825 */ /* 0x001fe400078e0214 */
[----:B------:R0:W3:Y:S02]  /*0750*/  LDG.E R24, desc[UR6][R24.64] ;  /* 0x0000000618187981 */ /* 0x0000e4000c1e1900 */
[----:B--2---:R-:W-:Y:S01]  /*0760*/  FADD R36, R36, R23 ;  /* 0x0000001724247221 */ /* 0x004fe20000000000 */
[----:B------:R-:W-:-:S06]  /*0770*/  IMAD.WIDE R22, R37, 0x4, R18 ;  /* 0x0000000425167825 */ /* 0x000fcc00078e0212 */
[----:B------:R-:W2:Y:S04]  /*0780*/  LDG.E R22, desc[UR6][R22.64] ;  /* 0x0000000616167981 */ /* 0x000ea8000c1e1900 */
[----:B------:R1:W3:Y:S01]  /*0790*/  LDG.E R23, desc[UR6][R20.64] ;  /* 0x0000000614177981 */ /* 0x0002e2000c1e1900 */
[----:B------:R-:W-:Y:S01]  /*07a0*/  FFMA R35, R34, R36, R35 ;  /* 0x0000002422237223 */ /* 0x000fe20000000023 */
[----:B------:R-:W-:-:S06]  /*07b0*/  IMAD.WIDE R36, R0, 0x4, R20 ;  /* 0x0000000400247825 */ /* 0x000fcc00078e0214 */
[----:B------:R-:W2:Y:S01]  /*07c0*/  LDG.E R37, desc[UR6][R36.64] ;  /* 0x0000000624257981 */ /* 0x000ea2000c1e1900 */
[----:B0-----:R-:W-:Y:S01]  /*07d0*/  IADD3 R25, PT, PT, R3, 0x4, RZ ;  /* 0x0000000403197810 */ /* 0x001fe20007ffe0ff */
[----:B-1----:R-:W0:Y:S01]  /*07e0*/  LDC.64 R20, c[0x0][0x388] ;  /* 0x0000e200ff147b82 */ /* 0x002e220000000a00 */
[----:B---3--:R-:W-:-:S03]  /*07f0*/  FADD R23, R23, R24 ;  /* 0x0000001817177221 */ /* 0x008fc60000000000 */
[----:B------:R-:W-:-:S06]  /*0800*/  IMAD.WIDE R24, R25, 0x4, R18 ;  /* 0x0000000419187825 */ /* 0x000fcc00078e0212 */
[----:B------:R-:W3:Y:S01]  /*0810*/  LDG.E R25, desc[UR6][R24.64] ;  /* 0x0000000618197981 */ /* 0x000ee2000c1e1900 */
[----:B--2---:R-:W-:Y:S01]  /*0820*/  FADD R22, R37, R22 ;  /* 0x0000001625167221 */ /* 0x004fe20000000000 */
[----:B------:R-:W-:-:S04]  /*0830*/  FFMA R35, R32, R23, R35 ;  /* 0x0000001720237223 */ /* 0x000fc80000000023 */
[----:B------:R-:W-:Y:S01]  /*0840*/  FFMA R35, R28, R22, R35 ;  /* 0x000000161c237223 */ /* 0x000fe20000000023 */
[----:B------:R-:W-:-:S04]  /*0850*/  FADD R22, R7, R2 ;  /* 0x0000000207167221 */ /* 0x000fc80000000000 */
[----:B------:R-:W-:Y:S01]  /*0860*/  FFMA R35, R12, R22, R35 ;  /* 0x000000160c237223 */ /* 0x000fe20000000023 */
[----:B------:R-:W-:Y:S01]  /*0870*/  FADD R12, R11, R8 ;  /* 0x000000080b0c7221 */ /* 0x000fe20000000000 */
[----:B------:R-:W-:-:S03]  /*0880*/  IADD3 R26, PT, PT, R26, 0x1, RZ ;  /* 0x000000011a1a7810 */ /* 0x000fc60007ffe0ff */
[----:B------:R-:W-:Y:S01]  /*0890*/  FFMA R35, R34, R12, R35 ;  /* 0x0000000c22237223 */ /* 0x000fe20000000023 */
[----:B------:R-:W-:Y:S01]  /*08a0*/  FADD R12, R31, R4 ;  /* 0x000000041f0c7221 */ /* 0x000fe20000000000 */
[----:B------:R-:W-:-:S03]  /*08b0*/  ISETP.NE.AND P0, PT, R26, RZ, PT ;  /* 0x000000ff1a00720c */ /* 0x000fc60003f05270 */
[----:B------:R-:W-:Y:S01]  /*08c0*/  FFMA R35, R32, R12, R35 ;  /* 0x0000000c20237223 */ /* 0x000fe20000000023 */
[----:B0-----:R-:W-:Y:S01]  /*08d0*/  IMAD.WIDE R20, R33, 0x4, R20 ;  /* 0x0000000421147825 */ /* 0x001fe200078e0214 */
[C---:B------:R-:W-:Y:S02]  /*08e0*/  IADD3 R5, PT, PT, R14.reuse, R5, RZ ;  /* 0x000000050e057210 */ /* 0x040fe40007ffe0ff */
[C---:B------:R-:W-:Y:S02]  /*08f0*/  IADD3 R9, PT, PT, R14.reuse, R9, RZ ;  /* 0x000000090e097210 */ /* 0x040fe40007ffe0ff */
[C---:B------:R-:W-:Y:S02]  /*0900*/  IADD3 R10, PT, PT, R14.reuse, R10, RZ ;  /* 0x0000000a0e0a7210 */ /* 0x040fe40007ffe0ff */
[C---:B------:R-:W-:Y:S02]  /*0910*/  IADD3 R15, PT, PT, R14.reuse, R15, RZ ;  /* 0x0000000f0e0f7210 */ /* 0x040fe40007ffe0ff */
[----:B------:R-:W-:-:S02]  /*0920*/  IADD3 R27, PT, PT, R14, R27, RZ ;  /* 0x0000001b0e1b7210 */ /* 0x000fc40007ffe0ff */
[C---:B------:R-:W-:Y:S02]  /*0930*/  IADD3 R29, PT, PT, R14.reuse, R29, RZ ;  /* 0x0000001d0e1d7210 */ /* 0x040fe40007ffe0ff */
[----:B------:R-:W-:Y:S01]  /*0940*/  IADD3 R3, PT, PT, R14, R3, RZ ;  /* 0x000000030e037210 */ /* 0x000fe20007ffe0ff */
[----:B---3--:R-:W-:-:S04]  /*0950*/  FADD R30, R25, R30 ;  /* 0x0000001e191e7221 */ /* 0x008fc80000000000 */
[----:B------:R-:W-:Y:S01]  /*0960*/  FFMA R35, R28, R30, R35 ;  /* 0x0000001e1c237223 */ /* 0x000fe20000000023 */
[----:B------:R-:W-:-:S03]  /*0970*/  MOV R30, R31 ;  /* 0x0000001f001e7202 */ /* 0x000fc60000000f00 */
[----:B------:R-:W-:Y:S01]  /*0980*/  FADD R35, R35, R6 ;  /* 0x0000000623237221 */ /* 0x000fe20000000000 */
[----:B------:R-:W-:Y:S02]  /*0990*/  MOV R31, R11 ;  /* 0x0000000b001f7202 */ /* 0x000fe40000000f00 */
[----:B------:R-:W-:Y:S02]  /*09a0*/  MOV R11, R7 ;  /* 0x00000007000b7202 */ /* 0x000fe40000000f00 */
[----:B------:R-:W-:Y:S01]  /*09b0*/  MOV R7, R6 ;  /* 0x0000000600077202 */ /* 0x000fe20000000f00 */
[----:B------:R0:W-:Y:S01]  /*09c0*/  STG.E desc[UR6][R20.64+0x10], R35 ;  /* 0x0000102314007986 */ /* 0x0001e2000c101906 */
[----:B------:R-:W-:Y:S02]  /*09d0*/  MOV R6, R2 ;  /* 0x0000000200067202 */ /* 0x000fe40000000f00 */
[----:B------:R-:W-:Y:S02]  /*09e0*/  MOV R2, R8 ;  /* 0x0000000800027202 */ /* 0x000fe40000000f00 */
[----:B------:R-:W-:-:S02]  /*09f0*/  MOV R8, R4 ;  /* 0x0000000400087202 */ /* 0x000fc40000000f00 */
[----:B------:R-:W-:Y:S01]  /*0a00*/  MOV R4, R25 ;  /* 0x0000001900047202 */ /* 0x000fe20000000f00 */
[----:B------:R-:W-:Y:S06]  /*0a10*/  @P0 BRA `(.L_x_0) ;  /* 0xfffffff800ac0947 */ /* 0x000fec000383ffff */
[----:B------:R-:W-:Y:S05]  /*0a20*/  EXIT ;  /* 0x000000000000794d */ /* 0x000fea0003800000 */
.L_x_1:
[----:B------:R-:W-:-:S00]  /*0a30*/  BRA `(.L_x_1) ;  /* 0xfffffffc00fc7947 */ /* 0x000fc0000383ffff */
[----:B------:R-:W-:-:S00]  /*0a40*/  NOP ;  /* 0x0000000000007918 */ /* 0x000fc00000000000 */
        /* <DEDUP_REMOVED lines=11> */
.L_x_2:


//--------------------- .nv.shared.reserved.0     --------------------------
	.section	.nv.shared.reserved.0,"aw",@nobits
	.weak		__nv_reservedSMEM_offset_0_alias
	.size		__nv_reservedSMEM_offset_0_alias, 0, 64
	.other		__nv_reservedSMEM_offset_0_alias,@"STO_CUDA_RESERVED_SHARED STV_DEFAULT"
__nv_reservedSMEM_offset_0_alias:
	.zero		0
	.zero		64


//--------------------- .nv.constant0.stencil_3d  --------------------------
	.section	.nv.constant0.stencil_3d,"a",@progbits
	.sectionflags	@""
	.align	4
.nv.constant0.stencil_3d:
	.zero		932


//--------------------- SYMBOLS --------------------------

	.type		.nv.reservedSmem.offset0,@object
	.size		.nv.reservedSmem.offset0,0x4
